	.version 1.1
	.target compute_10, map_f64_to_f32
	// compiled with /home/mmurphy/sw/compiler/gpgpu/open64/src/targia3264_nvisa/lib//be
	// nvopencc built on 2008-02-15

	.reg .u32 %ra<17>;
	.reg .u64 %rda<17>;
	.reg .f32 %fa<17>;
	.reg .f64 %fda<17>;
	.reg .u32 %rv<5>;
	.reg .u64 %rdv<5>;
	.reg .f32 %fv<5>;
	.reg .f64 %fdv<5>;


	//-----------------------------------------------------------
	// Compiling uchar4d.i (/tmp/ccBI#.wD5hzm)
	//-----------------------------------------------------------

	//-----------------------------------------------------------
	// Options:
	//-----------------------------------------------------------
	//  Target:ptx, ISA:compute_10, Endian:little, Pointer Size:64
	//  -O3	(Optimization level)
	//  -g0	(Debug level)
	//  -m2	(Report advisories)
	//-----------------------------------------------------------

	.file	1	"uchar4d.i"


	.entry testKernel
	{
	.reg .u16 %rh<5>;
	.reg .u32 %r<17>;
	.reg .u64 %rd<10>;
	.reg .pred %p<4>;
	.param .u64 __cudaparm_testKernel_d_odata;
	.param .u64 __cudaparm_testKernel_d_idata;
	.param .s32 __cudaparm_testKernel_tid;
	.param .s32 __cudaparm_testKernel_thread_n;
	.param .s32 __cudaparm_testKernel_data_size;
	.loc	1	16	0
$LBB1_testKernel:
	.loc	1	19	0
	ld.param.s32 	%r1, [__cudaparm_testKernel_tid];	// id:52 __cudaparm_testKernel_tid+0x0
	mov.s32 	%r2, %r1;            	// 
	ld.param.s32 	%r3, [__cudaparm_testKernel_data_size];	// id:51 __cudaparm_testKernel_data_size+0x0
	setp.le.s32 	%p1, %r3, %r1;   	// 
	@%p1 bra 	$Lt_0_5;            	// 
	ld.param.s32 	%r4, [__cudaparm_testKernel_thread_n];	// id:50 __cudaparm_testKernel_thread_n+0x0
	cvt.u64.s32 	%rd1, %r1;       	// 
	mul.lo.u64 	%rd2, %rd1, 4;    	// 
	cvt.s64.s32 	%rd3, %r4;       	// 
	mul.lo.u64 	%rd4, %rd3, 4;    	// 
	ld.param.u64 	%rd5, [__cudaparm_testKernel_d_idata];	// id:53 __cudaparm_testKernel_d_idata+0x0
	add.u64 	%rd6, %rd5, %rd2;    	// 
	ld.param.u64 	%rd7, [__cudaparm_testKernel_d_odata];	// id:54 __cudaparm_testKernel_d_odata+0x0
	add.u64 	%rd8, %rd7, %rd2;    	// 
$Lt_0_7:
 //<loop> Loop body line 19, nesting depth: 1, estimated iterations: unknown
	ld.global.v4.u8 	{%r5,%r6,%r7,%r8}, [%rd6+0];	// 
	.loc	1	24	0
	add.u32 	%r9, %r6, 1;         	// 
	cvt.u8.u32 	%rh1, %r9;        	// 
	.loc	1	25	0
	add.u32 	%r10, %r7, 1;        	// 
	cvt.u8.u32 	%rh2, %r10;       	// 
	.loc	1	26	0
	add.u32 	%r11, %r8, 1;        	// 
	cvt.u8.u32 	%rh3, %r11;       	// 
	.loc	1	27	0
	add.u32 	%r12, %r5, 1;        	// 
	cvt.u32.u8 	%r13, %rh1;       	// 
	cvt.u32.u8 	%r14, %rh2;       	// 
	cvt.u32.u8 	%r15, %rh3;       	// 
	st.global.v4.u8 	[%rd8+0], {%r12,%r13,%r14,%r15};	// 
	add.s32 	%r2, %r2, %r4;       	// 
	add.u64 	%rd8, %rd4, %rd8;    	// 
	add.u64 	%rd6, %rd4, %rd6;    	// 
	setp.lt.s32 	%p2, %r2, %r3;   	// 
	@%p2 bra 	$Lt_0_7;            	// 
$Lt_0_5:
	.loc	1	29	0
	exit;                         	// 
$LDWend_testKernel:
	} // testKernel



// ===== COMPILED SASS (sm_100) =====

	.target	sm_100

	.elftype	@"ET_EXEC"


//--------------------- .note.nv.tkinfo           --------------------------
	.section	.note.nv.tkinfo,"",@"SHT_NOTE"
	.sectionflags	@"SHF_NOTE_NV_TKINFO"
	.tkinfo
        /*0018*/ 	.word	0x00000002
        /*0030*/ 	.string	""
        /*0030*/ 	.string	"ptxas"
        /*0030*/ 	.string	"Cuda compilation tools, release 13.0, V13.0.88"
        /*0030*/ 	.string	"Build cuda_13.0.r13.0/compiler.36424714_0"
        /*0030*/ 	.string	"-arch sm_100 "



//--------------------- .note.nv.cuinfo           --------------------------
	.section	.note.nv.cuinfo,"",@"SHT_NOTE"
	.sectionflags	@"SHF_NOTE_NV_CUINFO"
        /*0018*/ 	.short	0x0002
        /*001a*/ 	.short	0x000a
        /*001c*/ 	.short	0x0082
	.zero		2


//--------------------- .nv.info                  --------------------------
	.section	.nv.info,"",@"SHT_CUDA_INFO"
	.align	4


	//----- nvinfo : EIATTR_REGCOUNT
	.align		4
        /*0000*/ 	.byte	0x04, 0x2f
        /*0002*/ 	.short	(.L_1 - .L_0)
	.align		4
.L_0:
        /*0004*/ 	.word	index@(testKernel)
        /*0008*/ 	.word	0x00000010


	//----- nvinfo : EIATTR_FRAME_SIZE
	.align		4
.L_1:
        /*000c*/ 	.byte	0x04, 0x11
        /*000e*/ 	.short	(.L_3 - .L_2)
	.align		4
.L_2:
        /*0010*/ 	.word	index@(testKernel)
        /*0014*/ 	.word	0x00000000


	//----- nvinfo : EIATTR_MIN_STACK_SIZE
	.align		4
.L_3:
        /*0018*/ 	.byte	0x04, 0x12
        /*001a*/ 	.short	(.L_5 - .L_4)
	.align		4
.L_4:
        /*001c*/ 	.word	index@(testKernel)
        /*0020*/ 	.word	0x00000000
.L_5:


//--------------------- .nv.compat                --------------------------
	.section	.nv.compat,"",@"SHT_CUDA_COMPAT_INFO"
	.align	4
        /*0000*/ 	.byte	0x02, 0x09, 0x00, 0x00, 0x02, 0x02, 0x01, 0x00, 0x02, 0x05, 0x05, 0x00, 0x03, 0x07, 0x01, 0x01
        /*0010*/ 	.byte	0x02, 0x03, 0x00, 0x00, 0x02, 0x06, 0x01, 0x00, 0x04, 0x0b, 0x08, 0x00, 0x09, 0x00, 0x00, 0x00
        /*0020*/ 	.byte	0x00, 0x00, 0x00, 0x00


//--------------------- .nv.info.testKernel       --------------------------
	.section	.nv.info.testKernel,"",@"SHT_CUDA_INFO"
	.sectionflags	@""
	.align	4


	//----- nvinfo : EIATTR_CUDA_API_VERSION
	.align		4
        /*0000*/ 	.byte	0x04, 0x37
        /*0002*/ 	.short	(.L_7 - .L_6)
.L_6:
        /*0004*/ 	.word	0x00000082


	//----- nvinfo : EIATTR_KPARAM_INFO
	.align		4
.L_7:
        /*0008*/ 	.byte	0x04, 0x17
        /*000a*/ 	.short	(.L_9 - .L_8)
.L_8:
        /*000c*/ 	.word	0x00000000
        /*0010*/ 	.short	0x0004
        /*0012*/ 	.short	0x0018
        /*0014*/ 	.byte	0x00, 0xf0, 0x11, 0x00


	//----- nvinfo : EIATTR_KPARAM_INFO
	.align		4
.L_9:
        /*0018*/ 	.byte	0x04, 0x17
        /*001a*/ 	.short	(.L_11 - .L_10)
.L_10:
        /*001c*/ 	.word	0x00000000
        /*0020*/ 	.short	0x0003
        /*0022*/ 	.short	0x0014
        /*0024*/ 	.byte	0x00, 0xf0, 0x11, 0x00


	//----- nvinfo : EIATTR_KPARAM_INFO
	.align		4
.L_11:
        /*0028*/ 	.byte	0x04, 0x17
        /*002a*/ 	.short	(.L_13 - .L_12)
.L_12:
        /*002c*/ 	.word	0x00000000
        /*0030*/ 	.short	0x0002
        /*0032*/ 	.short	0x0010
        /*0034*/ 	.byte	0x00, 0xf0, 0x11, 0x00


	//----- nvinfo : EIATTR_KPARAM_INFO
	.align		4
.L_13:
        /*0038*/ 	.byte	0x04, 0x17
        /*003a*/ 	.short	(.L_15 - .L_14)
.L_14:
        /*003c*/ 	.word	0x00000000
        /*0040*/ 	.short	0x0001
        /*0042*/ 	.short	0x0008
        /*0044*/ 	.byte	0x00, 0xf0, 0x21, 0x00


	//----- nvinfo : EIATTR_KPARAM_INFO
	.align		4
.L_15:
        /*0048*/ 	.byte	0x04, 0x17
        /*004a*/ 	.short	(.L_17 - .L_16)
.L_16:
        /*004c*/ 	.word	0x00000000
        /*0050*/ 	.short	0x0000
        /*0052*/ 	.short	0x0000
        /*0054*/ 	.byte	0x00, 0xf0, 0x21, 0x00


	//----- nvinfo : EIATTR_SPARSE_MMA_MASK
	.align		4
.L_17:
        /*0058*/ 	.byte	0x03, 0x50
        /*005a*/ 	.short	0x0000


	//----- nvinfo : EIATTR_MAXREG_COUNT
	.align		4
        /*005c*/ 	.byte	0x03, 0x1b
        /*005e*/ 	.short	0x00ff


	//----- nvinfo : EIATTR_MERCURY_ISA_VERSION
	.align		4
        /*0060*/ 	.byte	0x03, 0x5f
        /*0062*/ 	.short	0x0101


	//----- nvinfo : EIATTR_VRC_CTA_INIT_COUNT
	.align		4
        /*0064*/ 	.byte	0x02, 0x4a
	.zero		1
	.zero		1


	//----- nvinfo : EIATTR_EXIT_INSTR_OFFSETS
	.align		4
        /*0068*/ 	.byte	0x04, 0x1c
        /*006a*/ 	.short	(.L_19 - .L_18)


	//   ....[0]....
.L_18:
        /*006c*/ 	.word	0x00000030


	//   ....[1]....
        /*0070*/ 	.word	0x000002a0


	//----- nvinfo : EIATTR_CBANK_PARAM_SIZE
	.align		4
.L_19:
        /*0074*/ 	.byte	0x03, 0x19
        /*0076*/ 	.short	0x001c


	//----- nvinfo : EIATTR_PARAM_CBANK
	.align		4
        /*0078*/ 	.byte	0x04, 0x0a
        /*007a*/ 	.short	(.L_21 - .L_20)
	.align		4
.L_20:
        /*007c*/ 	.word	index@(.nv.constant0.testKernel)
        /*0080*/ 	.short	0x0380
        /*0082*/ 	.short	0x001c


	//----- nvinfo : EIATTR_SW_WAR
	.align		4
.L_21:
        /*0084*/ 	.byte	0x04, 0x36
        /*0086*/ 	.short	(.L_23 - .L_22)
.L_22:
        /*0088*/ 	.word	0x00000008
.L_23:


//--------------------- .nv.callgraph             --------------------------
	.section	.nv.callgraph,"",@"SHT_CUDA_CALLGRAPH"
	.align	4
	.sectionentsize	8
	.align		4
        /*0000*/ 	.word	0x00000000
	.align		4
        /*0004*/ 	.word	0xffffffff
	.align		4
        /*0008*/ 	.word	0x00000000
	.align		4
        /*000c*/ 	.word	0xfffffffe
	.align		4
        /*0010*/ 	.word	0x00000000
	.align		4
        /*0014*/ 	.word	0xfffffffd
	.align		4
        /*0018*/ 	.word	0x00000000
	.align		4
        /*001c*/ 	.word	0xfffffffc


//--------------------- .text.testKernel          --------------------------
	.section	.text.testKernel,"ax",@progbits
	.align	128
.text.testKernel:
        .type           testKernel,@function
        .size           testKernel,(.L_x_2 - testKernel)
        .other          testKernel,@"STO_CUDA_ENTRY STV_DEFAULT"
testKernel:
[----:B------:R-:W0:Y:S01]  /*0000*/  LDC R7, c[0x0][0x390] ;  /* 0x0000e400ff077b82 */ /* 0x000e220000000800 */
[----:B------:R-:W0:Y:S02]  /*0010*/  LDCU UR6, c[0x0][0x398] ;  /* 0x00007300ff0677ac */ /* 0x000e240008000800 */
[----:B0-----:R-:W-:-:S13]  /*0020*/  ISETP.LT.AND P0, PT, R7, UR6, PT ;  /* 0x0000000607007c0c */ /* 0x001fda000bf01270 */
[----:B------:R-:W-:Y:S05]  /*0030*/  @!P0 EXIT ;  /* 0x000000000000894d */ /* 0x000fea0003800000 */
[----:B------:R-:W0:Y:S01]  /*0040*/  LDC.64 R0, c[0x0][0x388] ;  /* 0x0000e200ff007b82 */ /* 0x000e220000000a00 */
[----:B------:R-:W1:Y:S01]  /*0050*/  LDCU UR7, c[0x0][0x390] ;  /* 0x00007200ff0777ac */ /* 0x000e620008000800 */
[----:B------:R-:W-:Y:S01]  /*0060*/  SHF.R.S32.HI R2, RZ, 0x1f, R7 ;  /* 0x0000001fff027819 */ /* 0x000fe20000011407 */
[----:B------:R-:W2:Y:S04]  /*0070*/  LDCU.64 UR4, c[0x0][0x358] ;  /* 0x00006b00ff0477ac */ /* 0x000ea80008000a00 */
[----:B------:R-:W-:Y:S01]  /*0080*/  IMAD.SHL.U32 R11, R2, 0x4, RZ ;  /* 0x00000004020b7824 */ /* 0x000fe200078e00ff */
[----:B------:R-:W3:Y:S08]  /*0090*/  LDC.64 R4, c[0x0][0x380] ;  /* 0x0000e000ff047b82 */ /* 0x000ef00000000a00 */
[----:B------:R-:W4:Y:S01]  /*00a0*/  LDC R3, c[0x0][0x394] ;  /* 0x0000e500ff037b82 */ /* 0x000f220000000800 */
[----:B-1----:R-:W-:-:S02]  /*00b0*/  IMAD.U32 R2, RZ, RZ, UR7 ;  /* 0x00000007ff027e24 */ /* 0x002fc4000f8e00ff */
[----:B0-----:R-:W-:-:S04]  /*00c0*/  IMAD.WIDE.U32 R0, R7, 0x4, R0 ;  /* 0x0000000407007825 */ /* 0x001fc800078e0000 */
[----:B------:R-:W-:Y:S02]  /*00d0*/  IMAD.IADD R1, R1, 0x1, R11 ;  /* 0x0000000101017824 */ /* 0x000fe400078e020b */
[----:B---3--:R-:W-:-:S04]  /*00e0*/  IMAD.WIDE.U32 R4, R7, 0x4, R4 ;  /* 0x0000000407047825 */ /* 0x008fc800078e0004 */
[----:B------:R-:W-:Y:S01]  /*00f0*/  IMAD.MOV.U32 R10, RZ, RZ, R4 ;  /* 0x000000ffff0a7224 */ /* 0x000fe200078e0004 */
[----:B------:R-:W-:Y:S02]  /*0100*/  IADD3 R11, PT, PT, R11, R5, RZ ;  /* 0x000000050b0b7210 */ /* 0x000fe40007ffe0ff */
[----:B--2-4-:R-:W-:-:S07]  /*0110*/  SHF.R.S32.HI R12, RZ, 0x1f, R3 ;  /* 0x0000001fff0c7819 */ /* 0x014fce0000011403 */
.L_x_0:
[----:B0-----:R0:W2:Y:S01]  /*0120*/  LDG.E R7, desc[UR4][R0.64] ;  /* 0x0000000400077981 */ /* 0x0010a2000c1e1900 */
[----:B------:R-:W-:Y:S01]  /*0130*/  IADD3 R2, PT, PT, R2, R3, RZ ;  /* 0x0000000302027210 */ /* 0x000fe20007ffe0ff */
[----:B------:R-:W-:-:S03]  /*0140*/  IMAD.SHL.U32 R13, R12, 0x4, RZ ;  /* 0x000000040c0d7824 */ /* 0x000fc600078e00ff */
[----:B------:R-:W-:Y:S01]  /*0150*/  ISETP.GE.AND P0, PT, R2, UR6, PT ;  /* 0x0000000602007c0c */ /* 0x000fe2000bf06270 */
[----:B0-----:R-:W-:-:S05]  /*0160*/  IMAD.WIDE.U32 R0, R3, 0x4, R0 ;  /* 0x0000000403007825 */ /* 0x001fca00078e0000 */
[----:B------:R-:W-:Y:S02]  /*0170*/  IADD3 R1, PT, PT, R13, R1, RZ ;  /* 0x000000010d017210 */ /* 0x000fe40007ffe0ff */
[C---:B--2---:R-:W-:Y:S02]  /*0180*/  PRMT R5, R7.reuse, 0x7771, RZ ;  /* 0x0000777107057816 */ /* 0x044fe400000000ff */
[C---:B------:R-:W-:Y:S02]  /*0190*/  PRMT R4, R7.reuse, 0x7770, RZ ;  /* 0x0000777007047816 */ /* 0x040fe400000000ff */
[----:B------:R-:W-:Y:S01]  /*01a0*/  PRMT R6, R7, 0x7772, RZ ;  /* 0x0000777207067816 */ /* 0x000fe200000000ff */
[----:B------:R-:W-:Y:S01]  /*01b0*/  VIADD R5, R5, 0x1 ;  /* 0x0000000105057836 */ /* 0x000fe20000000000 */
[----:B------:R-:W-:Y:S02]  /*01c0*/  IADD3 R8, PT, PT, R4, 0x1, RZ ;  /* 0x0000000104087810 */ /* 0x000fe40007ffe0ff */
[----:B------:R-:W-:Y:S01]  /*01d0*/  PRMT R4, R7, 0x7773, RZ ;  /* 0x0000777307047816 */ /* 0x000fe200000000ff */
[----:B------:R-:W-:Y:S01]  /*01e0*/  VIADD R6, R6, 0x1 ;  /* 0x0000000106067836 */ /* 0x000fe20000000000 */
[----:B------:R-:W-:-:S02]  /*01f0*/  PRMT R5, R5, 0x7604, R8 ;  /* 0x0000760405057816 */ /* 0x000fc40000000008 */
[----:B------:R-:W-:Y:S02]  /*0200*/  IADD3 R4, PT, PT, R4, 0x1, RZ ;  /* 0x0000000104047810 */ /* 0x000fe40007ffe0ff */
[----:B------:R-:W-:-:S04]  /*0210*/  PRMT R5, R6, 0x7054, R5 ;  /* 0x0000705406057816 */ /* 0x000fc80000000005 */
[----:B------:R-:W-:Y:S01]  /*0220*/  PRMT R9, R4, 0x654, R5 ;  /* 0x0000065404097816 */ /* 0x000fe20000000005 */
[----:B------:R-:W-:Y:S02]  /*0230*/  IMAD.MOV.U32 R4, RZ, RZ, R10 ;  /* 0x000000ffff047224 */ /* 0x000fe400078e000a */
[----:B------:R-:W-:Y:S02]  /*0240*/  IMAD.MOV.U32 R5, RZ, RZ, R11 ;  /* 0x000000ffff057224 */ /* 0x000fe400078e000b */
[----:B------:R-:W-:-:S03]  /*0250*/  IMAD.WIDE.U32 R6, R3, 0x4, R4 ;  /* 0x0000000403067825 */ /* 0x000fc600078e0004 */
[----:B------:R0:W-:Y:S01]  /*0260*/  STG.E desc[UR4][R4.64], R9 ;  /* 0x0000000904007986 */ /* 0x0001e2000c101904 */
[----:B------:R-:W-:Y:S01]  /*0270*/  IMAD.MOV.U32 R10, RZ, RZ, R6 ;  /* 0x000000ffff0a7224 */ /* 0x000fe200078e0006 */
[----:B------:R-:W-:Y:S01]  /*0280*/  IADD3 R11, PT, PT, R7, R13, RZ ;  /* 0x0000000d070b7210 */ /* 0x000fe20007ffe0ff */
[----:B------:R-:W-:Y:S06]  /*0290*/  @!P0 BRA `(.L_x_0) ;  /* 0xfffffffc00a08947 */ /* 0x000fec000383ffff */
[----:B------:R-:W-:Y:S05]  /*02a0*/  EXIT ;  /* 0x000000000000794d */ /* 0x000fea0003800000 */
.L_x_1:
[----:B------:R-:W-:-:S00]  /*02b0*/  BRA `(.L_x_1) ;  /* 0xfffffffc00fc7947 */ /* 0x000fc0000383ffff */
[----:B------:R-:W-:-:S00]  /*02c0*/  NOP ;  /* 0x0000000000007918 */ /* 0x000fc00000000000 */
        /* <DEDUP_REMOVED lines=11> */
.L_x_2:


//--------------------- .nv.shared.reserved.0     --------------------------
	.section	.nv.shared.reserved.0,"aw",@nobits
	.weak		__nv_reservedSMEM_offset_0_alias
	.size		__nv_reservedSMEM_offset_0_alias, 0, 64
	.other		__nv_reservedSMEM_offset_0_alias,@"STO_CUDA_RESERVED_SHARED STV_DEFAULT"
__nv_reservedSMEM_offset_0_alias:
	.zero		0
	.zero		64


//--------------------- .nv.constant0.testKernel  --------------------------
	.section	.nv.constant0.testKernel,"a",@progbits
	.sectionflags	@""
	.align	4
.nv.constant0.testKernel:
	.zero		924


//--------------------- SYMBOLS --------------------------

	.type		.nv.reservedSmem.offset0,@object
	.size		.nv.reservedSmem.offset0,0x4
